//
// Generated by NVIDIA NVVM Compiler
//
// Compiler Build ID: CL-36424714
// Cuda compilation tools, release 13.0, V13.0.88
// Based on NVVM 20.0.0
//

.version 9.0
.target sm_100
.address_size 64

	// .globl	_Z6kernelPiS_i

.visible .entry _Z6kernelPiS_i(
	.param .u64 .ptr .align 1 _Z6kernelPiS_i_param_0,
	.param .u64 .ptr .align 1 _Z6kernelPiS_i_param_1,
	.param .u32 _Z6kernelPiS_i_param_2
)
{
	.reg .pred 	%p<4>;
	.reg .b32 	%r<17>;
	.reg .b64 	%rd<7>;

	ld.param.u64 	%rd3, [_Z6kernelPiS_i_param_0];
	ld.param.u64 	%rd2, [_Z6kernelPiS_i_param_1];
	ld.param.u32 	%r8, [_Z6kernelPiS_i_param_2];
	cvta.to.global.u64 	%rd4, %rd3;
	mov.u32 	%r1, %tid.x;
	mov.u32 	%r9, %ntid.x;
	mov.u32 	%r10, %ctaid.x;
	mad.lo.s32 	%r11, %r9, %r10, %r1;
	setp.ge.s32 	%p1, %r11, %r8;
	mul.wide.s32 	%rd5, %r11, 4;
	add.s64 	%rd1, %rd4, %rd5;
	@%p1 bra 	$L__BB0_6;
	setp.eq.s32 	%p2, %r1, 0;
	@%p2 bra 	$L__BB0_5;
	ld.global.u32 	%r15, [%rd1];
	ld.global.u32 	%r3, [%rd1+-4];
	mov.b32 	%r16, 1;
$L__BB0_3:
	shl.b32 	%r13, %r15, 1;
	add.s32 	%r15, %r3, %r13;
	shl.b32 	%r16, %r16, 1;
	setp.le.u32 	%p3, %r16, %r1;
	@%p3 bra 	$L__BB0_3;
	st.global.u32 	[%rd1], %r15;
$L__BB0_5:
	bar.sync 	0;
$L__BB0_6:
	cvta.to.global.u64 	%rd6, %rd2;
	ld.global.u32 	%r14, [%rd1];
	st.global.u32 	[%rd6], %r14;
	ret;

}


// ===== COMPILED SASS (sm_100) =====

	.target	sm_100

	.elftype	@"ET_EXEC"


//--------------------- .note.nv.tkinfo           --------------------------
	.section	.note.nv.tkinfo,"",@"SHT_NOTE"
	.sectionflags	@"SHF_NOTE_NV_TKINFO"
	.tkinfo
        /*0018*/ 	.word	0x00000002
        /*0030*/ 	.string	""
        /*0030*/ 	.string	"ptxas"
        /*0030*/ 	.string	"Cuda compilation tools, release 13.0, V13.0.88"
        /*0030*/ 	.string	"Build cuda_13.0.r13.0/compiler.36424714_0"
        /*0030*/ 	.string	"-arch sm_100 -m 64 "



//--------------------- .note.nv.cuinfo           --------------------------
	.section	.note.nv.cuinfo,"",@"SHT_NOTE"
	.sectionflags	@"SHF_NOTE_NV_CUINFO"
        /*0018*/ 	.short	0x0002
        /*001a*/ 	.short	0x0064
        /*001c*/ 	.short	0x0082
	.zero		2


//--------------------- .nv.info                  --------------------------
	.section	.nv.info,"",@"SHT_CUDA_INFO"
	.align	4


	//----- nvinfo : EIATTR_REGCOUNT
	.align		4
        /*0000*/ 	.byte	0x04, 0x2f
        /*0002*/ 	.short	(.L_1 - .L_0)
	.align		4
.L_0:
        /*0004*/ 	.word	index@(_Z6kernelPiS_i)
        /*0008*/ 	.word	0x0000000a


	//----- nvinfo : EIATTR_FRAME_SIZE
	.align		4
.L_1:
        /*000c*/ 	.byte	0x04, 0x11
        /*000e*/ 	.short	(.L_3 - .L_2)
	.align		4
.L_2:
        /*0010*/ 	.word	index@(_Z6kernelPiS_i)
        /*0014*/ 	.word	0x00000000


	//----- nvinfo : EIATTR_MIN_STACK_SIZE
	.align		4
.L_3:
        /*0018*/ 	.byte	0x04, 0x12
        /*001a*/ 	.short	(.L_5 - .L_4)
	.align		4
.L_4:
        /*001c*/ 	.word	index@(_Z6kernelPiS_i)
        /*0020*/ 	.word	0x00000000
.L_5:


//--------------------- .nv.compat                --------------------------
	.section	.nv.compat,"",@"SHT_CUDA_COMPAT_INFO"
	.align	4
        /*0000*/ 	.byte	0x02, 0x09, 0x00, 0x00, 0x02, 0x02, 0x01, 0x00, 0x02, 0x05, 0x05, 0x00, 0x03, 0x07, 0x01, 0x01
        /*0010*/ 	.byte	0x02, 0x03, 0x00, 0x00, 0x02, 0x06, 0x01, 0x00, 0x04, 0x0b, 0x08, 0x00, 0x09, 0x00, 0x00, 0x00
        /*0020*/ 	.byte	0x00, 0x00, 0x00, 0x00


//--------------------- .nv.info._Z6kernelPiS_i   --------------------------
	.section	.nv.info._Z6kernelPiS_i,"",@"SHT_CUDA_INFO"
	.sectionflags	@""
	.align	4


	//----- nvinfo : EIATTR_CUDA_API_VERSION
	.align		4
        /*0000*/ 	.byte	0x04, 0x37
        /*0002*/ 	.short	(.L_7 - .L_6)
.L_6:
        /*0004*/ 	.word	0x00000082


	//----- nvinfo : EIATTR_KPARAM_INFO
	.align		4
.L_7:
        /*0008*/ 	.byte	0x04, 0x17
        /*000a*/ 	.short	(.L_9 - .L_8)
.L_8:
        /*000c*/ 	.word	0x00000000
        /*0010*/ 	.short	0x0002
        /*0012*/ 	.short	0x0010
        /*0014*/ 	.byte	0x00, 0xf0, 0x11, 0x00


	//----- nvinfo : EIATTR_KPARAM_INFO
	.align		4
.L_9:
        /*0018*/ 	.byte	0x04, 0x17
        /*001a*/ 	.short	(.L_11 - .L_10)
.L_10:
        /*001c*/ 	.word	0x00000000
        /*0020*/ 	.short	0x0001
        /*0022*/ 	.short	0x0008
        /*0024*/ 	.byte	0x00, 0xf5, 0x21, 0x00


	//----- nvinfo : EIATTR_KPARAM_INFO
	.align		4
.L_11:
        /*0028*/ 	.byte	0x04, 0x17
        /*002a*/ 	.short	(.L_13 - .L_12)
.L_12:
        /*002c*/ 	.word	0x00000000
        /*0030*/ 	.short	0x0000
        /*0032*/ 	.short	0x0000
        /*0034*/ 	.byte	0x00, 0xf5, 0x21, 0x00


	//----- nvinfo : EIATTR_SPARSE_MMA_MASK
	.align		4
.L_13:
        /*0038*/ 	.byte	0x03, 0x50
        /*003a*/ 	.short	0x0000


	//----- nvinfo : EIATTR_MAXREG_COUNT
	.align		4
        /*003c*/ 	.byte	0x03, 0x1b
        /*003e*/ 	.short	0x00ff


	//----- nvinfo : EIATTR_NUM_BARRIERS
	.align		4
        /*0040*/ 	.byte	0x02, 0x4c
        /*0042*/ 	.byte	0x01
	.zero		1


	//----- nvinfo : EIATTR_MERCURY_ISA_VERSION
	.align		4
        /*0044*/ 	.byte	0x03, 0x5f
        /*0046*/ 	.short	0x0101


	//----- nvinfo : EIATTR_VRC_CTA_INIT_COUNT
	.align		4
        /*0048*/ 	.byte	0x02, 0x4a
	.zero		1
	.zero		1


	//----- nvinfo : EIATTR_EXIT_INSTR_OFFSETS
	.align		4
        /*004c*/ 	.byte	0x04, 0x1c
        /*004e*/ 	.short	(.L_15 - .L_14)


	//   ....[0]....
.L_14:
        /*0050*/ 	.word	0x000001c0


	//----- nvinfo : EIATTR_CRS_STACK_SIZE
	.align		4
.L_15:
        /*0054*/ 	.byte	0x04, 0x1e
        /*0056*/ 	.short	(.L_17 - .L_16)
.L_16:
        /*0058*/ 	.word	0x00000000


	//----- nvinfo : EIATTR_CBANK_PARAM_SIZE
	.align		4
.L_17:
        /*005c*/ 	.byte	0x03, 0x19
        /*005e*/ 	.short	0x0014


	//----- nvinfo : EIATTR_PARAM_CBANK
	.align		4
        /*0060*/ 	.byte	0x04, 0x0a
        /*0062*/ 	.short	(.L_19 - .L_18)
	.align		4
.L_18:
        /*0064*/ 	.word	index@(.nv.constant0._Z6kernelPiS_i)
        /*0068*/ 	.short	0x0380
        /*006a*/ 	.short	0x0014


	//----- nvinfo : EIATTR_SW_WAR
	.align		4
.L_19:
        /*006c*/ 	.byte	0x04, 0x36
        /*006e*/ 	.short	(.L_21 - .L_20)
.L_20:
        /*0070*/ 	.word	0x00000008
.L_21:


//--------------------- .nv.callgraph             --------------------------
	.section	.nv.callgraph,"",@"SHT_CUDA_CALLGRAPH"
	.align	4
	.sectionentsize	8
	.align		4
        /*0000*/ 	.word	0x00000000
	.align		4
        /*0004*/ 	.word	0xffffffff
	.align		4
        /*0008*/ 	.word	0x00000000
	.align		4
        /*000c*/ 	.word	0xfffffffe
	.align		4
        /*0010*/ 	.word	0x00000000
	.align		4
        /*0014*/ 	.word	0xfffffffd
	.align		4
        /*0018*/ 	.word	0x00000000
	.align		4
        /*001c*/ 	.word	0xfffffffc


//--------------------- .text._Z6kernelPiS_i      --------------------------
	.section	.text._Z6kernelPiS_i,"ax",@progbits
	.align	128
        .global         _Z6kernelPiS_i
        .type           _Z6kernelPiS_i,@function
        .size           _Z6kernelPiS_i,(.L_x_5 - _Z6kernelPiS_i)
        .other          _Z6kernelPiS_i,@"STO_CUDA_ENTRY STV_DEFAULT"
_Z6kernelPiS_i:
.text._Z6kernelPiS_i:
[----:B------:R-:W-:Y:S01]  /*0000*/  LDC R1, c[0x0][0x37c] ;  /* 0x0000df00ff017b82 */ /* 0x000fe20000000800 */
[----:B------:R-:W0:Y:S01]  /*0010*/  S2R R7, SR_TID.X ;  /* 0x0000000000077919 */ /* 0x000e220000002100 */
[----:B------:R-:W0:Y:S06]  /*0020*/  LDCU UR6, c[0x0][0x360] ;  /* 0x00006c00ff0677ac */ /* 0x000e2c0008000800 */
[----:B------:R-:W1:Y:S01]  /*0030*/  LDC.64 R2, c[0x0][0x380] ;  /* 0x0000e000ff027b82 */ /* 0x000e620000000a00 */
[----:B------:R-:W0:Y:S01]  /*0040*/  S2R R0, SR_CTAID.X ;  /* 0x0000000000007919 */ /* 0x000e220000002500 */
[----:B------:R-:W2:Y:S01]  /*0050*/  LDCU UR7, c[0x0][0x390] ;  /* 0x00007200ff0777ac */ /* 0x000ea20008000800 */
[----:B------:R-:W3:Y:S01]  /*0060*/  LDCU.64 UR4, c[0x0][0x358] ;  /* 0x00006b00ff0477ac */ /* 0x000ee20008000a00 */
[----:B0-----:R-:W-:-:S04]  /*0070*/  IMAD R5, R0, UR6, R7 ;  /* 0x0000000600057c24 */ /* 0x001fc8000f8e0207 */
[C---:B-1----:R-:W-:Y:S01]  /*0080*/  IMAD.WIDE R2, R5.reuse, 0x4, R2 ;  /* 0x0000000405027825 */ /* 0x042fe200078e0202 */
[----:B--2---:R-:W-:-:S13]  /*0090*/  ISETP.GE.AND P0, PT, R5, UR7, PT ;  /* 0x0000000705007c0c */ /* 0x004fda000bf06270 */
[----:B---3--:R-:W-:Y:S05]  /*00a0*/  @P0 BRA `(.L_x_0) ;  /* 0x0000000000380947 */ /* 0x008fea0003800000 */
[----:B------:R-:W-:-:S13]  /*00b0*/  ISETP.NE.AND P0, PT, R7, RZ, PT ;  /* 0x000000ff0700720c */ /* 0x000fda0003f05270 */
[----:B------:R-:W-:Y:S05]  /*00c0*/  @!P0 BRA `(.L_x_1) ;  /* 0x0000000000288947 */ /* 0x000fea0003800000 */
[----:B------:R0:W5:Y:S04]  /*00d0*/  LDG.E R5, desc[UR4][R2.64] ;  /* 0x0000000402057981 */ /* 0x000168000c1e1900 */
[----:B------:R0:W5:Y:S01]  /*00e0*/  LDG.E R0, desc[UR4][R2.64+-0x4] ;  /* 0xfffffc0402007981 */ /* 0x000162000c1e1900 */
[----:B------:R-:W-:Y:S01]  /*00f0*/  BSSY.RECONVERGENT B0, `(.L_x_2) ;  /* 0x0000006000007945 */ /* 0x000fe20003800200 */
[----:B------:R-:W-:-:S07]  /*0100*/  IMAD.MOV.U32 R4, RZ, RZ, 0x1 ;  /* 0x00000001ff047424 */ /* 0x000fce00078e00ff */
.L_x_3:
[----:B------:R-:W-:Y:S01]  /*0110*/  SHF.L.U32 R4, R4, 0x1, RZ ;  /* 0x0000000104047819 */ /* 0x000fe200000006ff */
[----:B-----5:R-:W-:-:S03]  /*0120*/  IMAD R5, R5, 0x2, R0 ;  /* 0x0000000205057824 */ /* 0x020fc600078e0200 */
[----:B------:R-:W-:-:S13]  /*0130*/  ISETP.GT.U32.AND P0, PT, R4, R7, PT ;  /* 0x000000070400720c */ /* 0x000fda0003f04070 */
[----:B------:R-:W-:Y:S05]  /*0140*/  @!P0 BRA `(.L_x_3) ;  /* 0xfffffffc00f08947 */ /* 0x000fea000383ffff */
[----:B------:R-:W-:Y:S05]  /*0150*/  BSYNC.RECONVERGENT B0 ;  /* 0x0000000000007941 */ /* 0x000fea0003800200 */
.L_x_2:
[----:B------:R1:W-:Y:S02]  /*0160*/  STG.E desc[UR4][R2.64], R5 ;  /* 0x0000000502007986 */ /* 0x0003e4000c101904 */
.L_x_1:
[----:B------:R-:W-:Y:S05]  /*0170*/  WARPSYNC.ALL ;  /* 0x0000000000007948 */ /* 0x000fea0003800000 */
[----:B------:R-:W-:Y:S06]  /*0180*/  BAR.SYNC.DEFER_BLOCKING 0x0 ;  /* 0x0000000000007b1d */ /* 0x000fec0000010000 */
.L_x_0:
[----:B01----:R-:W2:Y:S01]  /*0190*/  LDG.E R3, desc[UR4][R2.64] ;  /* 0x0000000402037981 */ /* 0x003ea2000c1e1900 */
[----:B------:R-:W2:Y:S03]  /*01a0*/  LDC.64 R4, c[0x0][0x388] ;  /* 0x0000e200ff047b82 */ /* 0x000ea60000000a00 */
[----:B--2---:R-:W-:Y:S01]  /*01b0*/  STG.E desc[UR4][R4.64], R3 ;  /* 0x0000000304007986 */ /* 0x004fe2000c101904 */
[----:B------:R-:W-:Y:S05]  /*01c0*/  EXIT ;  /* 0x000000000000794d */ /* 0x000fea0003800000 */
.L_x_4:
[----:B------:R-:W-:-:S00]  /*01d0*/  BRA `(.L_x_4) ;  /* 0xfffffffc00fc7947 */ /* 0x000fc0000383ffff */
[----:B------:R-:W-:-:S00]  /*01e0*/  NOP ;  /* 0x0000000000007918 */ /* 0x000fc00000000000 */
        /* <DEDUP_REMOVED lines=9> */
.L_x_5:


//--------------------- .nv.shared.reserved.0     --------------------------
	.section	.nv.shared.reserved.0,"aw",@nobits
	.weak		__nv_reservedSMEM_offset_0_alias
	.size		__nv_reservedSMEM_offset_0_alias, 0, 64
	.other		__nv_reservedSMEM_offset_0_alias,@"STO_CUDA_RESERVED_SHARED STV_DEFAULT"
__nv_reservedSMEM_offset_0_alias:
	.zero		0
	.zero		64


//--------------------- .nv.constant0._Z6kernelPiS_i --------------------------
	.section	.nv.constant0._Z6kernelPiS_i,"a",@progbits
	.sectionflags	@""
	.align	4
.nv.constant0._Z6kernelPiS_i:
	.zero		916


//--------------------- SYMBOLS --------------------------

	.type		.nv.reservedSmem.offset0,@object
	.size		.nv.reservedSmem.offset0,0x4
